//
// Generated by NVIDIA NVVM Compiler
//
// Compiler Build ID: CL-36424714
// Cuda compilation tools, release 13.0, V13.0.88
// Based on NVVM 20.0.0
//

.version 9.0
.target sm_100
.address_size 64

	// .globl	_Z13reduce_kernelPKiPij
.extern .shared .align 16 .b8 arr[];

.visible .entry _Z13reduce_kernelPKiPij(
	.param .u64 .ptr .align 1 _Z13reduce_kernelPKiPij_param_0,
	.param .u64 .ptr .align 1 _Z13reduce_kernelPKiPij_param_1,
	.param .u32 _Z13reduce_kernelPKiPij_param_2
)
{
	.reg .pred 	%p<8>;
	.reg .b32 	%r<18>;
	.reg .b64 	%rd<20>;

	ld.param.u64 	%rd7, [_Z13reduce_kernelPKiPij_param_0];
	ld.param.u64 	%rd8, [_Z13reduce_kernelPKiPij_param_1];
	ld.param.u32 	%rd3, [_Z13reduce_kernelPKiPij_param_2];
	mov.u32 	%r4, %tid.x;
	cvt.u64.u32 	%rd1, %r4;
	mov.u32 	%r1, %ctaid.x;
	mov.u32 	%r2, %ntid.x;
	mul.wide.u32 	%rd9, %r1, %r2;
	add.s64 	%rd2, %rd9, %rd1;
	setp.ge.u64 	%p1, %rd2, %rd3;
	shl.b32 	%r5, %r4, 2;
	mov.u32 	%r6, arr;
	add.s32 	%r3, %r6, %r5;
	@%p1 bra 	$L__BB0_2;
	cvta.to.global.u64 	%rd10, %rd7;
	shl.b64 	%rd11, %rd2, 2;
	add.s64 	%rd12, %rd10, %rd11;
	ld.global.u32 	%r8, [%rd12];
	st.shared.u32 	[%r3], %r8;
	bra.uni 	$L__BB0_3;
$L__BB0_2:
	mov.b32 	%r7, 0;
	st.shared.u32 	[%r3], %r7;
$L__BB0_3:
	bar.sync 	0;
	setp.lt.u32 	%p2, %r2, 2;
	@%p2 bra 	$L__BB0_8;
	shr.u32 	%r9, %r2, 1;
	cvt.u64.u32 	%rd19, %r9;
$L__BB0_5:
	setp.le.u64 	%p3, %rd19, %rd1;
	add.s64 	%rd14, %rd19, %rd1;
	setp.ge.u64 	%p4, %rd14, %rd3;
	or.pred  	%p5, %p3, %p4;
	@%p5 bra 	$L__BB0_7;
	cvt.u32.u64 	%r10, %rd19;
	shl.b32 	%r11, %r10, 2;
	add.s32 	%r12, %r3, %r11;
	ld.shared.u32 	%r13, [%r12];
	ld.shared.u32 	%r14, [%r3];
	add.s32 	%r15, %r14, %r13;
	st.shared.u32 	[%r3], %r15;
$L__BB0_7:
	bar.sync 	0;
	shr.u64 	%rd6, %rd19, 1;
	setp.gt.u64 	%p6, %rd19, 1;
	mov.u64 	%rd19, %rd6;
	@%p6 bra 	$L__BB0_5;
$L__BB0_8:
	cvt.u32.u64 	%r16, %rd1;
	setp.ne.s32 	%p7, %r16, 0;
	@%p7 bra 	$L__BB0_10;
	ld.shared.u32 	%r17, [arr];
	cvta.to.global.u64 	%rd16, %rd8;
	mul.wide.u32 	%rd17, %r1, 4;
	add.s64 	%rd18, %rd16, %rd17;
	st.global.u32 	[%rd18], %r17;
$L__BB0_10:
	ret;

}


// ===== COMPILED SASS (sm_100) =====

	.target	sm_100

	.elftype	@"ET_EXEC"


//--------------------- .note.nv.tkinfo           --------------------------
	.section	.note.nv.tkinfo,"",@"SHT_NOTE"
	.sectionflags	@"SHF_NOTE_NV_TKINFO"
	.tkinfo
        /*0018*/ 	.word	0x00000002
        /*0030*/ 	.string	""
        /*0030*/ 	.string	"ptxas"
        /*0030*/ 	.string	"Cuda compilation tools, release 13.0, V13.0.88"
        /*0030*/ 	.string	"Build cuda_13.0.r13.0/compiler.36424714_0"
        /*0030*/ 	.string	"-arch sm_100 -m 64 "



//--------------------- .note.nv.cuinfo           --------------------------
	.section	.note.nv.cuinfo,"",@"SHT_NOTE"
	.sectionflags	@"SHF_NOTE_NV_CUINFO"
        /*0018*/ 	.short	0x0002
        /*001a*/ 	.short	0x0064
        /*001c*/ 	.short	0x0082
	.zero		2


//--------------------- .nv.info                  --------------------------
	.section	.nv.info,"",@"SHT_CUDA_INFO"
	.align	4


	//----- nvinfo : EIATTR_REGCOUNT
	.align		4
        /*0000*/ 	.byte	0x04, 0x2f
        /*0002*/ 	.short	(.L_1 - .L_0)
	.align		4
.L_0:
        /*0004*/ 	.word	index@(_Z13reduce_kernelPKiPij)
        /*0008*/ 	.word	0x0000000e


	//----- nvinfo : EIATTR_FRAME_SIZE
	.align		4
.L_1:
        /*000c*/ 	.byte	0x04, 0x11
        /*000e*/ 	.short	(.L_3 - .L_2)
	.align		4
.L_2:
        /*0010*/ 	.word	index@(_Z13reduce_kernelPKiPij)
        /*0014*/ 	.word	0x00000000


	//----- nvinfo : EIATTR_MIN_STACK_SIZE
	.align		4
.L_3:
        /*0018*/ 	.byte	0x04, 0x12
        /*001a*/ 	.short	(.L_5 - .L_4)
	.align		4
.L_4:
        /*001c*/ 	.word	index@(_Z13reduce_kernelPKiPij)
        /*0020*/ 	.word	0x00000000
.L_5:


//--------------------- .nv.compat                --------------------------
	.section	.nv.compat,"",@"SHT_CUDA_COMPAT_INFO"
	.align	4
        /*0000*/ 	.byte	0x02, 0x09, 0x00, 0x00, 0x02, 0x02, 0x01, 0x00, 0x02, 0x05, 0x05, 0x00, 0x03, 0x07, 0x01, 0x01
        /*0010*/ 	.byte	0x02, 0x03, 0x00, 0x00, 0x02, 0x06, 0x01, 0x00, 0x04, 0x0b, 0x08, 0x00, 0x09, 0x00, 0x00, 0x00
        /*0020*/ 	.byte	0x00, 0x00, 0x00, 0x00


//--------------------- .nv.info._Z13reduce_kernelPKiPij --------------------------
	.section	.nv.info._Z13reduce_kernelPKiPij,"",@"SHT_CUDA_INFO"
	.sectionflags	@""
	.align	4


	//----- nvinfo : EIATTR_CUDA_API_VERSION
	.align		4
        /*0000*/ 	.byte	0x04, 0x37
        /*0002*/ 	.short	(.L_7 - .L_6)
.L_6:
        /*0004*/ 	.word	0x00000082


	//----- nvinfo : EIATTR_KPARAM_INFO
	.align		4
.L_7:
        /*0008*/ 	.byte	0x04, 0x17
        /*000a*/ 	.short	(.L_9 - .L_8)
.L_8:
        /*000c*/ 	.word	0x00000000
        /*0010*/ 	.short	0x0002
        /*0012*/ 	.short	0x0010
        /*0014*/ 	.byte	0x00, 0xf0, 0x11, 0x00


	//----- nvinfo : EIATTR_KPARAM_INFO
	.align		4
.L_9:
        /*0018*/ 	.byte	0x04, 0x17
        /*001a*/ 	.short	(.L_11 - .L_10)
.L_10:
        /*001c*/ 	.word	0x00000000
        /*0020*/ 	.short	0x0001
        /*0022*/ 	.short	0x0008
        /*0024*/ 	.byte	0x00, 0xf5, 0x21, 0x00


	//----- nvinfo : EIATTR_KPARAM_INFO
	.align		4
.L_11:
        /*0028*/ 	.byte	0x04, 0x17
        /*002a*/ 	.short	(.L_13 - .L_12)
.L_12:
        /*002c*/ 	.word	0x00000000
        /*0030*/ 	.short	0x0000
        /*0032*/ 	.short	0x0000
        /*0034*/ 	.byte	0x00, 0xf5, 0x21, 0x00


	//----- nvinfo : EIATTR_SPARSE_MMA_MASK
	.align		4
.L_13:
        /*0038*/ 	.byte	0x03, 0x50
        /*003a*/ 	.short	0x0000


	//----- nvinfo : EIATTR_MAXREG_COUNT
	.align		4
        /*003c*/ 	.byte	0x03, 0x1b
        /*003e*/ 	.short	0x00ff


	//----- nvinfo : EIATTR_NUM_BARRIERS
	.align		4
        /*0040*/ 	.byte	0x02, 0x4c
        /*0042*/ 	.byte	0x01
	.zero		1


	//----- nvinfo : EIATTR_MERCURY_ISA_VERSION
	.align		4
        /*0044*/ 	.byte	0x03, 0x5f
        /*0046*/ 	.short	0x0101


	//----- nvinfo : EIATTR_VRC_CTA_INIT_COUNT
	.align		4
        /*0048*/ 	.byte	0x02, 0x4a
	.zero		1
	.zero		1


	//----- nvinfo : EIATTR_EXIT_INSTR_OFFSETS
	.align		4
        /*004c*/ 	.byte	0x04, 0x1c
        /*004e*/ 	.short	(.L_15 - .L_14)


	//   ....[0]....
.L_14:
        /*0050*/ 	.word	0x000002e0


	//   ....[1]....
        /*0054*/ 	.word	0x00000360


	//----- nvinfo : EIATTR_CBANK_PARAM_SIZE
	.align		4
.L_15:
        /*0058*/ 	.byte	0x03, 0x19
        /*005a*/ 	.short	0x0014


	//----- nvinfo : EIATTR_PARAM_CBANK
	.align		4
        /*005c*/ 	.byte	0x04, 0x0a
        /*005e*/ 	.short	(.L_17 - .L_16)
	.align		4
.L_16:
        /*0060*/ 	.word	index@(.nv.constant0._Z13reduce_kernelPKiPij)
        /*0064*/ 	.short	0x0380
        /*0066*/ 	.short	0x0014


	//----- nvinfo : EIATTR_SW_WAR
	.align		4
.L_17:
        /*0068*/ 	.byte	0x04, 0x36
        /*006a*/ 	.short	(.L_19 - .L_18)
.L_18:
        /*006c*/ 	.word	0x00000008
.L_19:


//--------------------- .nv.callgraph             --------------------------
	.section	.nv.callgraph,"",@"SHT_CUDA_CALLGRAPH"
	.align	4
	.sectionentsize	8
	.align		4
        /*0000*/ 	.word	0x00000000
	.align		4
        /*0004*/ 	.word	0xffffffff
	.align		4
        /*0008*/ 	.word	0x00000000
	.align		4
        /*000c*/ 	.word	0xfffffffe
	.align		4
        /*0010*/ 	.word	0x00000000
	.align		4
        /*0014*/ 	.word	0xfffffffd
	.align		4
        /*0018*/ 	.word	0x00000000
	.align		4
        /*001c*/ 	.word	0xfffffffc


//--------------------- .text._Z13reduce_kernelPKiPij --------------------------
	.section	.text._Z13reduce_kernelPKiPij,"ax",@progbits
	.align	128
        .global         _Z13reduce_kernelPKiPij
        .type           _Z13reduce_kernelPKiPij,@function
        .size           _Z13reduce_kernelPKiPij,(.L_x_3 - _Z13reduce_kernelPKiPij)
        .other          _Z13reduce_kernelPKiPij,@"STO_CUDA_ENTRY STV_DEFAULT"
_Z13reduce_kernelPKiPij:
.text._Z13reduce_kernelPKiPij:
[----:B------:R-:W-:Y:S01]  /*0000*/  LDC R1, c[0x0][0x37c] ;  /* 0x0000df00ff017b82 */ /* 0x000fe20000000800 */
[----:B------:R-:W0:Y:S01]  /*0010*/  S2R R9, SR_CTAID.X ;  /* 0x0000000000097919 */ /* 0x000e220000002500 */
[----:B------:R-:W0:Y:S01]  /*0020*/  LDCU UR6, c[0x0][0x360] ;  /* 0x00006c00ff0677ac */ /* 0x000e220008000800 */
[----:B------:R-:W-:Y:S01]  /*0030*/  IMAD.MOV.U32 R3, RZ, RZ, RZ ;  /* 0x000000ffff037224 */ /* 0x000fe200078e00ff */
[----:B------:R-:W0:Y:S01]  /*0040*/  S2R R2, SR_TID.X ;  /* 0x0000000000027919 */ /* 0x000e220000002100 */
[----:B------:R-:W1:Y:S01]  /*0050*/  LDCU UR4, c[0x0][0x390] ;  /* 0x00007200ff0477ac */ /* 0x000e620008000800 */
[----:B------:R-:W2:Y:S01]  /*0060*/  LDCU.64 UR8, c[0x0][0x358] ;  /* 0x00006b00ff0877ac */ /* 0x000ea20008000a00 */
[----:B0-----:R-:W-:-:S03]  /*0070*/  IMAD.WIDE.U32 R4, R9, UR6, R2 ;  /* 0x0000000609047c25 */ /* 0x001fc6000f8e0002 */
[----:B-1----:R-:W-:-:S04]  /*0080*/  ISETP.GE.U32.AND P0, PT, R4, UR4, PT ;  /* 0x0000000404007c0c */ /* 0x002fc8000bf06070 */
[----:B------:R-:W-:-:S13]  /*0090*/  ISETP.GE.U32.AND.EX P0, PT, R5, RZ, PT, P0 ;  /* 0x000000ff0500720c */ /* 0x000fda0003f06100 */
[----:B------:R-:W0:Y:S02]  /*00a0*/  @!P0 LDC.64 R6, c[0x0][0x380] ;  /* 0x0000e000ff068b82 */ /* 0x000e240000000a00 */
[----:B0-----:R-:W-:-:S04]  /*00b0*/  @!P0 LEA R6, P1, R4, R6, 0x2 ;  /* 0x0000000604068211 */ /* 0x001fc800078210ff */
[----:B------:R-:W-:-:S06]  /*00c0*/  @!P0 LEA.HI.X R7, R4, R7, R5, 0x2, P1 ;  /* 0x0000000704078211 */ /* 0x000fcc00008f1405 */
[----:B--2---:R-:W2:Y:S01]  /*00d0*/  @!P0 LDG.E R7, desc[UR8][R6.64] ;  /* 0x0000000806078981 */ /* 0x004ea2000c1e1900 */
[----:B------:R-:W0:Y:S01]  /*00e0*/  S2UR UR5, SR_CgaCtaId ;  /* 0x00000000000579c3 */ /* 0x000e220000008800 */
[----:B------:R-:W-:Y:S01]  /*00f0*/  UMOV UR4, 0x400 ;  /* 0x0000040000047882 */ /* 0x000fe20000000000 */
[----:B------:R-:W-:Y:S01]  /*0100*/  UISETP.GE.U32.AND UP0, UPT, UR6, 0x2, UPT ;  /* 0x000000020600788c */ /* 0x000fe2000bf06070 */
[----:B------:R-:W-:Y:S01]  /*0110*/  ISETP.NE.AND P2, PT, R2, RZ, PT ;  /* 0x000000ff0200720c */ /* 0x000fe20003f45270 */
[----:B0-----:R-:W-:-:S06]  /*0120*/  ULEA UR4, UR5, UR4, 0x18 ;  /* 0x0000000405047291 */ /* 0x001fcc000f8ec0ff */
[----:B------:R-:W-:-:S05]  /*0130*/  LEA R0, R2, UR4, 0x2 ;  /* 0x0000000402007c11 */ /* 0x000fca000f8e10ff */
[----:B--2---:R0:W-:Y:S04]  /*0140*/  @!P0 STS [R0], R7 ;  /* 0x0000000700008388 */ /* 0x0041e80000000800 */
[----:B------:R0:W-:Y:S01]  /*0150*/  @P0 STS [R0], RZ ;  /* 0x000000ff00000388 */ /* 0x0001e20000000800 */
[----:B------:R-:W-:Y:S06]  /*0160*/  BAR.SYNC.DEFER_BLOCKING 0x0 ;  /* 0x0000000000007b1d */ /* 0x000fec0000010000 */
[----:B------:R-:W-:Y:S05]  /*0170*/  BRA.U !UP0, `(.L_x_0) ;  /* 0x0000000108587547 */ /* 0x000fea000b800000 */
[----:B------:R-:W-:Y:S01]  /*0180*/  USHF.R.U32.HI UR4, URZ, 0x1, UR6 ;  /* 0x00000001ff047899 */ /* 0x000fe20008011606 */
[----:B------:R-:W-:Y:S01]  /*0190*/  IMAD.MOV.U32 R11, RZ, RZ, RZ ;  /* 0x000000ffff0b7224 */ /* 0x000fe200078e00ff */
[----:B------:R-:W1:Y:S04]  /*01a0*/  LDCU UR5, c[0x0][0x390] ;  /* 0x00007200ff0577ac */ /* 0x000e680008000800 */
[----:B------:R-:W-:-:S07]  /*01b0*/  IMAD.U32 R6, RZ, RZ, UR4 ;  /* 0x00000004ff067e24 */ /* 0x000fce000f8e00ff */
.L_x_1:
[----:B------:R-:W-:Y:S02]  /*01c0*/  IADD3 R4, P0, PT, R2, R6, RZ ;  /* 0x0000000602047210 */ /* 0x000fe40007f1e0ff */
[--C-:B0-----:R-:W-:Y:S02]  /*01d0*/  SHF.R.U32.HI R7, RZ, 0x1, R11.reuse ;  /* 0x00000001ff077819 */ /* 0x101fe4000001160b */
[----:B-1----:R-:W-:Y:S01]  /*01e0*/  ISETP.GE.U32.AND P1, PT, R4, UR5, PT ;  /* 0x0000000504007c0c */ /* 0x002fe2000bf26070 */
[----:B------:R-:W-:Y:S01]  /*01f0*/  IMAD.X R4, RZ, RZ, R11, P0 ;  /* 0x000000ffff047224 */ /* 0x000fe200000e060b */
[----:B------:R-:W-:-:S04]  /*0200*/  ISETP.LE.U32.AND P0, PT, R6, R2, PT ;  /* 0x000000020600720c */ /* 0x000fc80003f03070 */
[----:B------:R-:W-:-:S04]  /*0210*/  ISETP.GE.U32.AND.EX P1, PT, R4, RZ, PT, P1 ;  /* 0x000000ff0400720c */ /* 0x000fc80003f26110 */
[----:B------:R-:W-:-:S13]  /*0220*/  ISETP.LE.U32.OR.EX P0, PT, R11, RZ, P1, P0 ;  /* 0x000000ff0b00720c */ /* 0x000fda0000f03500 */
[----:B------:R-:W-:Y:S01]  /*0230*/  @!P0 IMAD R4, R6, 0x4, R0 ;  /* 0x0000000406048824 */ /* 0x000fe200078e0200 */
[----:B------:R-:W-:Y:S05]  /*0240*/  @!P0 LDS R5, [R0] ;  /* 0x0000000000058984 */ /* 0x000fea0000000800 */
[----:B------:R-:W0:Y:S02]  /*0250*/  @!P0 LDS R4, [R4] ;  /* 0x0000000004048984 */ /* 0x000e240000000800 */
[----:B0-----:R-:W-:-:S05]  /*0260*/  @!P0 IMAD.IADD R5, R4, 0x1, R5 ;  /* 0x0000000104058824 */ /* 0x001fca00078e0205 */
[----:B------:R2:W-:Y:S01]  /*0270*/  @!P0 STS [R0], R5 ;  /* 0x0000000500008388 */ /* 0x0005e20000000800 */
[----:B------:R-:W-:Y:S01]  /*0280*/  BAR.SYNC.DEFER_BLOCKING 0x0 ;  /* 0x0000000000007b1d */ /* 0x000fe20000010000 */
[C---:B------:R-:W-:Y:S02]  /*0290*/  ISETP.GT.U32.AND P0, PT, R6.reuse, 0x1, PT ;  /* 0x000000010600780c */ /* 0x040fe40003f04070 */
[----:B------:R-:W-:Y:S02]  /*02a0*/  SHF.R.U64 R6, R6, 0x1, R11 ;  /* 0x0000000106067819 */ /* 0x000fe4000000120b */
[----:B------:R-:W-:Y:S01]  /*02b0*/  ISETP.GT.U32.AND.EX P0, PT, R11, RZ, PT, P0 ;  /* 0x000000ff0b00720c */ /* 0x000fe20003f04100 */
[----:B------:R-:W-:-:S12]  /*02c0*/  IMAD.MOV.U32 R11, RZ, RZ, R7 ;  /* 0x000000ffff0b7224 */ /* 0x000fd800078e0007 */
[----:B--2---:R-:W-:Y:S05]  /*02d0*/  @P0 BRA `(.L_x_1) ;  /* 0xfffffffc00b80947 */ /* 0x004fea000383ffff */
.L_x_0:
[----:B------:R-:W-:Y:S05]  /*02e0*/  @P2 EXIT ;  /* 0x000000000000294d */ /* 0x000fea0003800000 */
[----:B------:R-:W1:Y:S01]  /*02f0*/  S2UR UR5, SR_CgaCtaId ;  /* 0x00000000000579c3 */ /* 0x000e620000008800 */
[----:B------:R-:W-:-:S07]  /*0300*/  UMOV UR4, 0x400 ;  /* 0x0000040000047882 */ /* 0x000fce0000000000 */
[----:B------:R-:W2:Y:S01]  /*0310*/  LDC.64 R2, c[0x0][0x388] ;  /* 0x0000e200ff027b82 */ /* 0x000ea20000000a00 */
[----:B-1----:R-:W-:Y:S01]  /*0320*/  ULEA UR4, UR5, UR4, 0x18 ;  /* 0x0000000405047291 */ /* 0x002fe2000f8ec0ff */
[----:B--2---:R-:W-:-:S08]  /*0330*/  IMAD.WIDE.U32 R2, R9, 0x4, R2 ;  /* 0x0000000409027825 */ /* 0x004fd000078e0002 */
[----:B------:R-:W1:Y:S04]  /*0340*/  LDS R5, [UR4] ;  /* 0x00000004ff057984 */ /* 0x000e680008000800 */
[----:B-1----:R-:W-:Y:S01]  /*0350*/  STG.E desc[UR8][R2.64], R5 ;  /* 0x0000000502007986 */ /* 0x002fe2000c101908 */
[----:B------:R-:W-:Y:S05]  /*0360*/  EXIT ;  /* 0x000000000000794d */ /* 0x000fea0003800000 */
.L_x_2:
[----:B------:R-:W-:-:S00]  /*0370*/  BRA `(.L_x_2) ;  /* 0xfffffffc00fc7947 */ /* 0x000fc0000383ffff */
[----:B------:R-:W-:-:S00]  /*0380*/  NOP ;  /* 0x0000000000007918 */ /* 0x000fc00000000000 */
[----:B------:R-:W-:-:S00]  /*0390*/  NOP ;  /* 0x0000000000007918 */ /* 0x000fc00000000000 */
[----:B------:R-:W-:-:S00]  /*03a0*/  NOP ;  /* 0x0000000000007918 */ /* 0x000fc00000000000 */
[----:B------:R-:W-:-:S00]  /*03b0*/  NOP ;  /* 0x0000000000007918 */ /* 0x000fc00000000000 */
[----:B------:R-:W-:-:S00]  /*03c0*/  NOP ;  /* 0x0000000000007918 */ /* 0x000fc00000000000 */
[----:B------:R-:W-:-:S00]  /*03d0*/  NOP ;  /* 0x0000000000007918 */ /* 0x000fc00000000000 */
[----:B------:R-:W-:-:S00]  /*03e0*/  NOP ;  /* 0x0000000000007918 */ /* 0x000fc00000000000 */
[----:B------:R-:W-:-:S00]  /*03f0*/  NOP ;  /* 0x0000000000007918 */ /* 0x000fc00000000000 */
.L_x_3:


//--------------------- .nv.shared._Z13reduce_kernelPKiPij --------------------------
	.section	.nv.shared._Z13reduce_kernelPKiPij,"aw",@nobits
	.sectionflags	@""
	.align	16
	.zero		1024


//--------------------- .nv.shared.reserved.0     --------------------------
	.section	.nv.shared.reserved.0,"aw",@nobits
	.weak		__nv_reservedSMEM_offset_0_alias
	.size		__nv_reservedSMEM_offset_0_alias, 0, 64
	.other		__nv_reservedSMEM_offset_0_alias,@"STO_CUDA_RESERVED_SHARED STV_DEFAULT"
__nv_reservedSMEM_offset_0_alias:
	.zero		0
	.zero		64


//--------------------- .nv.constant0._Z13reduce_kernelPKiPij --------------------------
	.section	.nv.constant0._Z13reduce_kernelPKiPij,"a",@progbits
	.sectionflags	@""
	.align	4
.nv.constant0._Z13reduce_kernelPKiPij:
	.zero		916


//--------------------- SYMBOLS --------------------------

	.type		.nv.reservedSmem.offset0,@object
	.size		.nv.reservedSmem.offset0,0x4
	.type		.nv.reservedSmem.cap,@object
	.size		.nv.reservedSmem.cap,0x4
